	.headerflags	@"EF_CUDA_TEXMODE_UNIFIED EF_CUDA_64BIT_ADDRESS EF_CUDA_ACCELERATORS EF_CUDA_SM90 EF_CUDA_VIRTUAL_SM(EF_CUDA_SM90)"
	.elftype	@"ET_EXEC"


//--------------------- .nv.info                  --------------------------
	.section	.nv.info,"",@"SHT_CUDA_INFO"
	.align	4


	//----- nvinfo : EIATTR_REGCOUNT
	.align		4
        /*0000*/ 	.byte	0x04, 0x2f
        /*0002*/ 	.short	(.L_1 - .L_0)
	.align		4
.L_0:
        /*0004*/ 	.word	index@(triton_poi_fused_cat_19)
        /*0008*/ 	.word	0x00000024


	//----- nvinfo : EIATTR_MIN_STACK_SIZE
	.align		4
.L_1:
        /*000c*/ 	.byte	0x04, 0x12
        /*000e*/ 	.short	(.L_3 - .L_2)
	.align		4
.L_2:
        /*0010*/ 	.word	index@(triton_poi_fused_cat_19)
        /*0014*/ 	.word	0x00000000


	//----- nvinfo : EIATTR_FRAME_SIZE
	.align		4
.L_3:
        /*0018*/ 	.byte	0x04, 0x11
        /*001a*/ 	.short	(.L_5 - .L_4)
	.align		4
.L_4:
        /*001c*/ 	.word	index@(triton_poi_fused_cat_19)
        /*0020*/ 	.word	0x00000000


	//----- nvinfo : EIATTR_MIN_STACK_SIZE
	.align		4
.L_5:
        /*0024*/ 	.byte	0x04, 0x12
        /*0026*/ 	.short	(.L_7 - .L_6)
	.align		4
.L_6:
        /*0028*/ 	.word	index@(triton_poi_fused_cat_19)
        /*002c*/ 	.word	0x00000000
.L_7:


//--------------------- .nv.info.triton_poi_fused_cat_19 --------------------------
	.section	.nv.info.triton_poi_fused_cat_19,"",@"SHT_CUDA_INFO"
	.sectionflags	@""
	.align	4


	//----- nvinfo : EIATTR_CUDA_API_VERSION
	.align		4
        /*0000*/ 	.byte	0x04, 0x37
        /*0002*/ 	.short	(.L_9 - .L_8)
.L_8:
        /*0004*/ 	.word	0x0000007c


	//----- nvinfo : EIATTR_KPARAM_INFO
	.align		4
.L_9:
        /*0008*/ 	.byte	0x04, 0x17
        /*000a*/ 	.short	(.L_11 - .L_10)
.L_10:
        /*000c*/ 	.word	0x00000000
        /*0010*/ 	.short	0x0005
        /*0012*/ 	.short	0x0028
        /*0014*/ 	.byte	0x00, 0xf0, 0x11, 0x00


	//----- nvinfo : EIATTR_KPARAM_INFO
	.align		4
.L_11:
        /*0018*/ 	.byte	0x04, 0x17
        /*001a*/ 	.short	(.L_13 - .L_12)
.L_12:
        /*001c*/ 	.word	0x00000000
        /*0020*/ 	.short	0x0004
        /*0022*/ 	.short	0x0020
        /*0024*/ 	.byte	0x00, 0xf4, 0x21, 0x00


	//----- nvinfo : EIATTR_KPARAM_INFO
	.align		4
.L_13:
        /*0028*/ 	.byte	0x04, 0x17
        /*002a*/ 	.short	(.L_15 - .L_14)
.L_14:
        /*002c*/ 	.word	0x00000000
        /*0030*/ 	.short	0x0003
        /*0032*/ 	.short	0x0018
        /*0034*/ 	.byte	0x00, 0xf4, 0x21, 0x00


	//----- nvinfo : EIATTR_KPARAM_INFO
	.align		4
.L_15:
        /*0038*/ 	.byte	0x04, 0x17
        /*003a*/ 	.short	(.L_17 - .L_16)
.L_16:
        /*003c*/ 	.word	0x00000000
        /*0040*/ 	.short	0x0002
        /*0042*/ 	.short	0x0010
        /*0044*/ 	.byte	0x00, 0xf4, 0x21, 0x00


	//----- nvinfo : EIATTR_KPARAM_INFO
	.align		4
.L_17:
        /*0048*/ 	.byte	0x04, 0x17
        /*004a*/ 	.short	(.L_19 - .L_18)
.L_18:
        /*004c*/ 	.word	0x00000000
        /*0050*/ 	.short	0x0001
        /*0052*/ 	.short	0x0008
        /*0054*/ 	.byte	0x00, 0xf4, 0x21, 0x00


	//----- nvinfo : EIATTR_KPARAM_INFO
	.align		4
.L_19:
        /*0058*/ 	.byte	0x04, 0x17
        /*005a*/ 	.short	(.L_21 - .L_20)
.L_20:
        /*005c*/ 	.word	0x00000000
        /*0060*/ 	.short	0x0000
        /*0062*/ 	.short	0x0000
        /*0064*/ 	.byte	0x00, 0xf4, 0x21, 0x00


	//----- nvinfo : EIATTR_SPARSE_MMA_MASK
	.align		4
.L_21:
        /*0068*/ 	.byte	0x03, 0x50
        /*006a*/ 	.short	0x0000


	//----- nvinfo : EIATTR_MAXREG_COUNT
	.align		4
        /*006c*/ 	.byte	0x03, 0x1b
        /*006e*/ 	.short	0x00ff


	//----- nvinfo : EIATTR_EXIT_INSTR_OFFSETS
	.align		4
        /*0070*/ 	.byte	0x04, 0x1c
        /*0072*/ 	.short	(.L_23 - .L_22)


	//   ....[0]....
.L_22:
        /*0074*/ 	.word	0x000009e0


	//----- nvinfo : EIATTR_REQNTID
	.align		4
.L_23:
        /*0078*/ 	.byte	0x04, 0x10
        /*007a*/ 	.short	(.L_25 - .L_24)
.L_24:
        /*007c*/ 	.word	0x00000080
        /*0080*/ 	.word	0x00000001
        /*0084*/ 	.word	0x00000001


	//----- nvinfo : EIATTR_CBANK_PARAM_SIZE
	.align		4
.L_25:
        /*0088*/ 	.byte	0x03, 0x19
        /*008a*/ 	.short	0x002c


	//----- nvinfo : EIATTR_PARAM_CBANK
	.align		4
        /*008c*/ 	.byte	0x04, 0x0a
        /*008e*/ 	.short	(.L_27 - .L_26)
	.align		4
.L_26:
        /*0090*/ 	.word	index@(.nv.constant0.triton_poi_fused_cat_19)
        /*0094*/ 	.short	0x0210
        /*0096*/ 	.short	0x002c


	//----- nvinfo : EIATTR_SW_WAR
	.align		4
.L_27:
        /*0098*/ 	.byte	0x04, 0x36
        /*009a*/ 	.short	(.L_29 - .L_28)
.L_28:
        /*009c*/ 	.word	0x00000008
.L_29:


//--------------------- .nv.callgraph             --------------------------
	.section	.nv.callgraph,"",@"SHT_CUDA_CALLGRAPH"
	.align	4
	.sectionentsize	8
	.align		4
        /*0000*/ 	.word	0x00000000
	.align		4
        /*0004*/ 	.word	0xffffffff
	.align		4
        /*0008*/ 	.word	0x00000000
	.align		4
        /*000c*/ 	.word	0xfffffffe
	.align		4
        /*0010*/ 	.word	0x00000000
	.align		4
        /*0014*/ 	.word	0xfffffffd
	.align		4
        /*0018*/ 	.word	0x00000000
	.align		4
        /*001c*/ 	.word	0xfffffffc


//--------------------- .text.triton_poi_fused_cat_19 --------------------------
	.section	.text.triton_poi_fused_cat_19,"ax",@progbits
	.align	128
        .global         triton_poi_fused_cat_19
        .type           triton_poi_fused_cat_19,@function
        .size           triton_poi_fused_cat_19,(.L_x_1 - triton_poi_fused_cat_19)
        .other          triton_poi_fused_cat_19,@"STO_CUDA_ENTRY STV_DEFAULT"
triton_poi_fused_cat_19:
.text.triton_poi_fused_cat_19:
[----:B------:R-:W-:Y:S01]  /*0000*/  LDC R1, c[0x0][0x28] ;  /* 0x00000a00ff017b82 */ /* 0x000fe20000000800 */
[----:B------:R-:W1:Y:S07]  /*0010*/  S2R R0, SR_TID.X ;  /* 0x0000000000007919 */ /* 0x000e6e0000002100 */
[----:B------:R-:W2:Y:S01]  /*0020*/  LDC.64 R8, c[0x0][0x210] ;  /* 0x00008400ff087b82 */ /* 0x000ea20000000a00 */
[----:B------:R-:W-:Y:S02]  /*0030*/  CS2R R12, SRZ ;  /* 0x00000000000c7805 */ /* 0x000fe4000001ff00 */
[----:B------:R-:W-:Y:S01]  /*0040*/  CS2R R14, SRZ ;  /* 0x00000000000e7805 */ /* 0x000fe2000001ff00 */
[----:B------:R-:W3:Y:S01]  /*0050*/  S2R R3, SR_CTAID.X ;  /* 0x0000000000037919 */ /* 0x000ee20000002500 */
[----:B------:R-:W-:-:S03]  /*0060*/  ULDC.64 UR4, c[0x0][0x208] ;  /* 0x0000820000047ab9 */ /* 0x000fc60000000a00 */
[----:B------:R-:W4:Y:S01]  /*0070*/  LDC.64 R10, c[0x0][0x218] ;  /* 0x00008600ff0a7b82 */ /* 0x000f220000000a00 */
[----:B------:R-:W-:Y:S01]  /*0080*/  IMAD.MOV.U32 R20, RZ, RZ, RZ ;  /* 0x000000ffff147224 */ /* 0x000fe200078e00ff */
[----:B------:R-:W-:Y:S01]  /*0090*/  CS2R R26, SRZ ;  /* 0x00000000001a7805 */ /* 0x000fe2000001ff00 */
[----:B------:R-:W-:Y:S01]  /*00a0*/  IMAD.MOV.U32 R25, RZ, RZ, RZ ;  /* 0x000000ffff197224 */ /* 0x000fe200078e00ff */
[----:B------:R-:W-:Y:S01]  /*00b0*/  ULDC.64 UR6, c[0x0][0x220] ;  /* 0x0000880000067ab9 */ /* 0x000fe20000000a00 */
[----:B------:R-:W-:Y:S01]  /*00c0*/  ULDC.64 UR8, c[0x0][0x228] ;  /* 0x00008a0000087ab9 */ /* 0x000fe20000000a00 */
[----:B-1----:R-:W-:Y:S01]  /*00d0*/  IMAD.SHL.U32 R0, R0, 0x4, RZ ;  /* 0x0000000400007824 */ /* 0x002fe200078e00ff */
[----:B---3--:R-:W-:-:S04]  /*00e0*/  SHF.R.S32.HI R17, RZ, 0x15, R3 ;  /* 0x00000015ff117819 */ /* 0x008fc80000011403 */
[----:B------:R-:W-:Y:S02]  /*00f0*/  LOP3.LUT R0, R0, 0x1fc, RZ, 0xc0, !PT ;  /* 0x000001fc00007812 */ /* 0x000fe400078ec0ff */
[----:B------:R-:W-:-:S03]  /*0100*/  SGXT R17, R17, 0x1 ;  /* 0x000000011111781a */ /* 0x000fc60000000200 */
[----:B------:R-:W-:-:S04]  /*0110*/  IMAD R0, R3, 0x400, R0 ;  /* 0x0000040003007824 */ /* 0x000fc800078e0200 */
[----:B------:R-:W-:Y:S01]  /*0120*/  IMAD.HI R6, R0, 0x2aaaaaab, RZ ;  /* 0x2aaaaaab00067827 */ /* 0x000fe200078e02ff */
[----:B------:R-:W-:-:S04]  /*0130*/  LEA.HI R2, R17, R0, RZ, 0x8 ;  /* 0x0000000011027211 */ /* 0x000fc800078f40ff */
[----:B------:R-:W-:Y:S02]  /*0140*/  SHF.R.S32.HI R22, RZ, 0x8, R2 ;  /* 0x00000008ff167819 */ /* 0x000fe40000011402 */
[----:B------:R-:W-:-:S03]  /*0150*/  SHF.R.U32.HI R7, RZ, 0x1f, R6 ;  /* 0x0000001fff077819 */ /* 0x000fc60000011606 */
[----:B------:R-:W-:-:S05]  /*0160*/  IMAD.HI R3, R22, 0x2aaaaaab, RZ ;  /* 0x2aaaaaab16037827 */ /* 0x000fca00078e02ff */
[----:B------:R-:W-:-:S04]  /*0170*/  SHF.R.U32.HI R4, RZ, 0x1f, R3 ;  /* 0x0000001fff047819 */ /* 0x000fc80000011603 */
[----:B------:R-:W-:Y:S02]  /*0180*/  LEA.HI R5, R3, R4, RZ, 0x1a ;  /* 0x0000000403057211 */ /* 0x000fe400078fd0ff */
[----:B------:R-:W-:Y:S02]  /*0190*/  LEA.HI.SX32 R3, R6, R7, 0x12 ;  /* 0x0000000706037211 */ /* 0x000fe400078f92ff */
[----:B------:R-:W-:Y:S01]  /*01a0*/  CS2R R6, SRZ ;  /* 0x0000000000067805 */ /* 0x000fe2000001ff00 */
[----:B------:R-:W-:Y:S02]  /*01b0*/  IMAD R22, R5, -0x180, R22 ;  /* 0xfffffe8005167824 */ /* 0x000fe400078e0216 */
[----:B------:R-:W-:-:S03]  /*01c0*/  IMAD R4, R3, -0x18000, R0 ;  /* 0xfffe800003047824 */ /* 0x000fc600078e0200 */
[C---:B------:R-:W-:Y:S01]  /*01d0*/  ISETP.GE.AND P1, PT, R22.reuse, 0x80, PT ;  /* 0x000000801600780c */ /* 0x040fe20003f26270 */
[----:B------:R-:W-:Y:S02]  /*01e0*/  IMAD R19, R3, 0x8000, R4 ;  /* 0x0000800003137824 */ /* 0x000fe400078e0204 */
[----:B----4-:R-:W-:-:S04]  /*01f0*/  IMAD.WIDE R4, R22, 0x4, R10 ;  /* 0x0000000416047825 */ /* 0x010fc800078e020a */
[----:B--2---:R-:W-:-:S06]  /*0200*/  IMAD.WIDE R18, R19, 0x4, R8 ;  /* 0x0000000413127825 */ /* 0x004fcc00078e0208 */
[----:B------:R1:W2:Y:S04]  /*0210*/  @!P1 LDG.E.128 R12, desc[UR4][R18.64] ;  /* 0x00000004120c9981 */ /* 0x0002a8000c1e1d00 */
[----:B------:R-:W3:Y:S04]  /*0220*/  @!P1 LDG.E.EL R7, desc[UR4][R4.64] ;  /* 0x0000000404079981 */ /* 0x000ee8000c2e1900 */
[----:B------:R-:W4:Y:S01]  /*0230*/  @!P1 LDG.E.EL R6, desc[UR4][R4.64] ;  /* 0x0000000404069981 */ /* 0x000f22000c2e1900 */
[----:B------:R-:W-:-:S03]  /*0240*/  VIADD R16, R0, 0x200 ;  /* 0x0000020000107836 */ /* 0x000fc60000000000 */
[----:B------:R-:W5:Y:S01]  /*0250*/  @!P1 LDG.E.EL R20, desc[UR4][R4.64] ;  /* 0x0000000404149981 */ /* 0x000f62000c2e1900 */
[----:B------:R-:W-:Y:S01]  /*0260*/  IMAD.HI R24, R16, 0x2aaaaaab, RZ ;  /* 0x2aaaaaab10187827 */ /* 0x000fe200078e02ff */
[----:B------:R-:W-:Y:S02]  /*0270*/  LEA.HI R17, R17, R16, RZ, 0x8 ;  /* 0x0000001011117211 */ /* 0x000fe400078f40ff */
[----:B-1----:R-:W-:Y:S02]  /*0280*/  LOP3.LUT R19, R2, 0xffffff00, RZ, 0xc0, !PT ;  /* 0xffffff0002137812 */ /* 0x002fe400078ec0ff */
[----:B------:R-:W-:Y:S02]  /*0290*/  SHF.R.S32.HI R17, RZ, 0x8, R17 ;  /* 0x00000008ff117819 */ /* 0x000fe40000011411 */
[----:B------:R-:W-:Y:S01]  /*02a0*/  SHF.R.U32.HI R23, RZ, 0x1f, R24 ;  /* 0x0000001fff177819 */ /* 0x000fe20000011618 */
[----:B------:R-:W-:Y:S02]  /*02b0*/  IMAD.IADD R2, R0, 0x1, -R19 ;  /* 0x0000000100027824 */ /* 0x000fe400078e0a13 */
[----:B------:R-:W-:Y:S01]  /*02c0*/  IMAD.HI R21, R17, 0x2aaaaaab, RZ ;  /* 0x2aaaaaab11157827 */ /* 0x000fe200078e02ff */
[----:B------:R-:W-:-:S03]  /*02d0*/  LEA.HI.SX32 R24, R24, R23, 0x12 ;  /* 0x0000001718187211 */ /* 0x000fc600078f92ff */
[----:B------:R-:W-:Y:S01]  /*02e0*/  IMAD R19, R3, 0x8000, R2 ;  /* 0x0000800003137824 */ /* 0x000fe200078e0202 */
[----:B------:R-:W-:Y:S01]  /*02f0*/  SHF.R.U32.HI R18, RZ, 0x1f, R21 ;  /* 0x0000001fff127819 */ /* 0x000fe20000011615 */
[----:B------:R-:W-:Y:S02]  /*0300*/  IMAD R3, R24, -0x18000, R16 ;  /* 0xfffe800018037824 */ /* 0x000fe400078e0210 */
[----:B------:R-:W-:Y:S01]  /*0310*/  IMAD.SHL.U32 R16, R22, 0x100, RZ ;  /* 0x0000010016107824 */ /* 0x000fe200078e00ff */
[----:B------:R-:W-:Y:S01]  /*0320*/  LEA.HI R18, R21, R18, RZ, 0x1a ;  /* 0x0000001215127211 */ /* 0x000fe200078fd0ff */
[----:B------:R-:W-:Y:S01]  /*0330*/  IMAD.MOV.U32 R21, RZ, RZ, RZ ;  /* 0x000000ffff157224 */ /* 0x000fe200078e00ff */
[----:B------:R-:W-:-:S03]  /*0340*/  SHF.R.S32.HI R23, RZ, 0x1f, R19 ;  /* 0x0000001fff177819 */ /* 0x000fc60000011413 */
[----:B------:R-:W-:Y:S01]  /*0350*/  IMAD R28, R18, -0x180, R17 ;  /* 0xfffffe80121c7824 */ /* 0x000fe200078e0211 */
[----:B------:R-:W-:Y:S01]  /*0360*/  LOP3.LUT R18, R22, 0xffffff80, RZ, 0xc0, !PT ;  /* 0xffffff8016127812 */ /* 0x000fe200078ec0ff */
[C---:B------:R-:W-:Y:S01]  /*0370*/  IMAD R17, R24.reuse, 0x8000, R3 ;  /* 0x0000800018117824 */ /* 0x040fe200078e0203 */
[----:B------:R-:W-:Y:S01]  /*0380*/  IADD3 R3, P2, R16, R19, RZ ;  /* 0x0000001310037210 */ /* 0x000fe20007f5e0ff */
[----:B------:R-:W-:Y:S01]  /*0390*/  IMAD R24, R24, 0x8000, R2 ;  /* 0x0000800018187824 */ /* 0x000fe200078e0202 */
[----:B------:R-:W-:Y:S01]  /*03a0*/  ISETP.GE.AND P0, PT, R28, 0x80, PT ;  /* 0x000000801c00780c */ /* 0x000fe20003f06270 */
[----:B------:R-:W-:Y:S01]  /*03b0*/  IMAD.MOV.U32 R2, RZ, RZ, RZ ;  /* 0x000000ffff027224 */ /* 0x000fe200078e00ff */
[----:B------:R-:W-:Y:S01]  /*03c0*/  LEA.HI.X.SX32 R16, R16, R23, 0x1, P2 ;  /* 0x0000001710107211 */ /* 0x000fe200010f0eff */
[----:B------:R-:W-:Y:S01]  /*03d0*/  IMAD.WIDE R10, R28, 0x4, R10 ;  /* 0x000000041c0a7825 */ /* 0x000fe200078e020a */
[----:B------:R-:W-:Y:S01]  /*03e0*/  ISETP.NE.AND P6, PT, R18, 0x80, PT ;  /* 0x000000801200780c */ /* 0x000fe20003fc5270 */
[----:B------:R1:W5:Y:S02]  /*03f0*/  @!P1 LDG.E.EL R21, desc[UR4][R4.64] ;  /* 0x0000000404159981 */ /* 0x000364000c2e1900 */
[----:B------:R-:W-:-:S02]  /*0400*/  IMAD.SHL.U32 R23, R3, 0x4, RZ ;  /* 0x0000000403177824 */ /* 0x000fc400078e00ff */
[----:B------:R-:W-:-:S04]  /*0410*/  IMAD.WIDE R8, R17, 0x4, R8 ;  /* 0x0000000411087825 */ /* 0x000fc800078e0208 */
[----:B------:R-:W5:Y:S04]  /*0420*/  @!P0 LDG.E.EL R27, desc[UR4][R10.64] ;  /* 0x000000040a1b8981 */ /* 0x000f68000c2e1900 */
[----:B------:R-:W5:Y:S04]  /*0430*/  @!P0 LDG.E.EL R26, desc[UR4][R10.64] ;  /* 0x000000040a1a8981 */ /* 0x000f68000c2e1900 */
[----:B------:R-:W5:Y:S04]  /*0440*/  @!P0 LDG.E.EL R25, desc[UR4][R10.64] ;  /* 0x000000040a198981 */ /* 0x000f68000c2e1900 */
[----:B------:R1:W5:Y:S02]  /*0450*/  @!P0 LDG.E.EL R2, desc[UR4][R10.64] ;  /* 0x000000040a028981 */ /* 0x000364000c2e1900 */
[----:B-1----:R-:W-:-:S02]  /*0460*/  CS2R R4, SRZ ;  /* 0x0000000000047805 */ /* 0x002fc4000001ff00 */
[----:B------:R-:W-:Y:S02]  /*0470*/  ISETP.GE.AND P3, PT, R22, 0x100, PT ;  /* 0x000001001600780c */ /* 0x000fe40003f66270 */
[----:B------:R-:W-:Y:S02]  /*0480*/  IADD3 R10, P2, R23, UR6, RZ ;  /* 0x00000006170a7c10 */ /* 0x000fe4000ff5e0ff */
[----:B--2---:R-:W-:Y:S02]  /*0490*/  SEL R12, R12, RZ, !P1 ;  /* 0x000000ff0c0c7207 */ /* 0x004fe40004800000 */
[----:B------:R-:W-:Y:S02]  /*04a0*/  SEL R17, R13, RZ, !P1 ;  /* 0x000000ff0d117207 */ /* 0x000fe40004800000 */
[----:B---3--:R-:W-:Y:S02]  /*04b0*/  SEL R7, R7, RZ, !P1 ;  /* 0x000000ff07077207 */ /* 0x008fe40004800000 */
[----:B------:R-:W-:-:S02]  /*04c0*/  SHF.L.U64.HI R13, R3, 0x2, R16 ;  /* 0x00000002030d7819 */ /* 0x000fc40000010210 */
[----:B----4-:R-:W-:Y:S01]  /*04d0*/  SEL R18, R6, RZ, !P1 ;  /* 0x000000ff06127207 */ /* 0x010fe20004800000 */
[----:B------:R-:W-:Y:S01]  /*04e0*/  FADD R12, R12, R7 ;  /* 0x000000070c0c7221 */ /* 0x000fe20000000000 */
[----:B------:R-:W-:Y:S02]  /*04f0*/  IADD3.X R11, R13, UR7, RZ, P2, !PT ;  /* 0x000000070d0b7c10 */ /* 0x000fe400097fe4ff */
[----:B------:R-:W-:Y:S02]  /*0500*/  CS2R R6, SRZ ;  /* 0x0000000000067805 */ /* 0x000fe4000001ff00 */
[----:B------:R-:W-:Y:S01]  /*0510*/  ISETP.GT.AND P2, PT, R22, 0xff, PT ;  /* 0x000000ff1600780c */ /* 0x000fe20003f44270 */
[----:B------:R-:W-:Y:S01]  /*0520*/  FADD R3, R17, R18 ;  /* 0x0000001211037221 */ /* 0x000fe20000000000 */
[----:B------:R-:W-:Y:S02]  /*0530*/  CS2R R16, SRZ ;  /* 0x0000000000107805 */ /* 0x000fe4000001ff00 */
[----:B------:R-:W-:-:S02]  /*0540*/  CS2R R18, SRZ ;  /* 0x0000000000127805 */ /* 0x000fc4000001ff00 */
[----:B------:R-:W-:Y:S01]  /*0550*/  IADD3 R22, P4, R23, UR8, RZ ;  /* 0x0000000817167c10 */ /* 0x000fe2000ff9e0ff */
[----:B------:R1:W2:Y:S04]  /*0560*/  @!P0 LDG.E.128 R4, desc[UR4][R8.64] ;  /* 0x0000000408048981 */ /* 0x0002a8000c1e1d00 */
[----:B------:R3:W4:Y:S01]  /*0570*/  @!P6 LDG.E.128 R16, desc[UR4][R10.64+-0x20000] ;  /* 0xfe0000040a10e981 */ /* 0x000722000c1e1d00 */
[----:B------:R-:W-:Y:S02]  /*0580*/  IADD3.X R23, R13, UR9, RZ, P4, !PT ;  /* 0x000000090d177c10 */ /* 0x000fe4000a7fe4ff */
[----:B-1----:R-:W-:Y:S02]  /*0590*/  CS2R R8, SRZ ;  /* 0x0000000000087805 */ /* 0x002fe4000001ff00 */
[----:B---3--:R-:W-:-:S06]  /*05a0*/  CS2R R10, SRZ ;  /* 0x00000000000a7805 */ /* 0x008fcc000001ff00 */
[----:B------:R1:W3:Y:S01]  /*05b0*/  @P2 LDG.E.128 R8, desc[UR4][R22.64+-0x40000] ;  /* 0xfc00000416082981 */ /* 0x0002e2000c1e1d00 */
[----:B------:R-:W-:Y:S02]  /*05c0*/  SEL R14, R14, RZ, !P1 ;  /* 0x000000ff0e0e7207 */ /* 0x000fe40004800000 */
[----:B-----5:R-:W-:Y:S01]  /*05d0*/  SEL R29, R20, RZ, !P1 ;  /* 0x000000ff141d7207 */ /* 0x020fe20004800000 */
[----:B------:R-:W-:-:S04]  /*05e0*/  IMAD.SHL.U32 R13, R28, 0x100, RZ ;  /* 0x000001001c0d7824 */ /* 0x000fc800078e00ff */
[----:B------:R-:W-:Y:S01]  /*05f0*/  FADD R20, R14, R29 ;  /* 0x0000001d0e147221 */ /* 0x000fe20000000000 */
[----:B------:R-:W-:Y:S02]  /*0600*/  SHF.R.S32.HI R14, RZ, 0x1f, R24 ;  /* 0x0000001fff0e7819 */ /* 0x000fe40000011418 */
[----:B------:R-:W-:Y:S02]  /*0610*/  IADD3 R24, P4, R13, R24, RZ ;  /* 0x000000180d187210 */ /* 0x000fe40007f9e0ff */
[----:B------:R-:W-:Y:S02]  /*0620*/  SEL R15, R15, RZ, !P1 ;  /* 0x000000ff0f0f7207 */ /* 0x000fe40004800000 */
[----:B------:R-:W-:Y:S02]  /*0630*/  LEA.HI.X.SX32 R13, R13, R14, 0x1, P4 ;  /* 0x0000000e0d0d7211 */ /* 0x000fe400020f0eff */
[----:B------:R-:W-:Y:S02]  /*0640*/  SEL R30, R21, RZ, !P1 ;  /* 0x000000ff151e7207 */ /* 0x000fe40004800000 */
[C---:B------:R-:W-:Y:S01]  /*0650*/  SHF.L.U64.HI R14, R24.reuse, 0x2, R13 ;  /* 0x00000002180e7819 */ /* 0x040fe2000001020d */
[----:B------:R-:W-:-:S02]  /*0660*/  IMAD.SHL.U32 R24, R24, 0x4, RZ ;  /* 0x0000000418187824 */ /* 0x000fc400078e00ff */
[----:B------:R-:W-:Y:S01]  /*0670*/  FADD R21, R15, R30 ;  /* 0x0000001e0f157221 */ /* 0x000fe20000000000 */
[C---:B------:R-:W-:Y:S02]  /*0680*/  LOP3.LUT R15, R28.reuse, 0xffffff80, RZ, 0xc0, !PT ;  /* 0xffffff801c0f7812 */ /* 0x040fe400078ec0ff */
[----:B------:R-:W-:Y:S02]  /*0690*/  IADD3 R32, P4, R24, UR6, RZ ;  /* 0x0000000618207c10 */ /* 0x000fe4000ff9e0ff */
[----:B------:R-:W-:Y:S02]  /*06a0*/  IADD3 R30, P5, R24, UR8, RZ ;  /* 0x00000008181e7c10 */ /* 0x000fe4000ffbe0ff */
[----:B------:R-:W-:Y:S02]  /*06b0*/  IADD3.X R33, R14, UR7, RZ, P4, !PT ;  /* 0x000000070e217c10 */ /* 0x000fe4000a7fe4ff */
[----:B------:R-:W-:Y:S02]  /*06c0*/  ISETP.GT.AND P4, PT, R28, 0xff, PT ;  /* 0x000000ff1c00780c */ /* 0x000fe40003f84270 */
[----:B------:R-:W-:-:S02]  /*06d0*/  IADD3.X R31, R14, UR9, RZ, P5, !PT ;  /* 0x000000090e1f7c10 */ /* 0x000fc4000affe4ff */
[----:B----4-:R-:W-:Y:S02]  /*06e0*/  SEL R13, R16, RZ, !P6 ;  /* 0x000000ff100d7207 */ /* 0x010fe40007000000 */
[----:B-1----:R-:W-:Y:S02]  /*06f0*/  SEL R22, R17, RZ, !P6 ;  /* 0x000000ff11167207 */ /* 0x002fe40007000000 */
[----:B------:R-:W-:Y:S02]  /*0700*/  SEL R23, R18, RZ, !P6 ;  /* 0x000000ff12177207 */ /* 0x000fe40007000000 */
[----:B------:R-:W-:Y:S02]  /*0710*/  SEL R24, R19, RZ, !P6 ;  /* 0x000000ff13187207 */ /* 0x000fe40007000000 */
[----:B------:R-:W-:Y:S02]  /*0720*/  ISETP.NE.AND P6, PT, R15, 0x80, PT ;  /* 0x000000800f00780c */ /* 0x000fe40003fc5270 */
[----:B------:R-:W-:-:S02]  /*0730*/  CS2R R14, SRZ ;  /* 0x00000000000e7805 */ /* 0x000fc4000001ff00 */
[----:B------:R-:W-:Y:S02]  /*0740*/  CS2R R16, SRZ ;  /* 0x0000000000107805 */ /* 0x000fe4000001ff00 */
[----:B---3--:R-:W-:Y:S02]  /*0750*/  SEL R8, R8, RZ, P2 ;  /* 0x000000ff08087207 */ /* 0x008fe40001000000 */
[----:B------:R-:W-:Y:S02]  /*0760*/  @!P3 SEL R8, R12, R13, !P1 ;  /* 0x0000000d0c08b207 */ /* 0x000fe40004800000 */
[----:B------:R-:W-:Y:S02]  /*0770*/  CS2R R12, SRZ ;  /* 0x00000000000c7805 */ /* 0x000fe4000001ff00 */
[----:B------:R-:W-:-:S04]  /*0780*/  CS2R R18, SRZ ;  /* 0x0000000000127805 */ /* 0x000fc8000001ff00 */
[----:B------:R-:W3:Y:S04]  /*0790*/  @!P6 LDG.E.128 R12, desc[UR4][R32.64+-0x20000] ;  /* 0xfe000004200ce981 */ /* 0x000ee8000c1e1d00 */
[----:B------:R-:W4:Y:S01]  /*07a0*/  @P4 LDG.E.128 R16, desc[UR4][R30.64+-0x40000] ;  /* 0xfc0000041e104981 */ /* 0x000f22000c1e1d00 */
[----:B--2---:R-:W-:Y:S02]  /*07b0*/  SEL R4, R4, RZ, !P0 ;  /* 0x000000ff04047207 */ /* 0x004fe40004000000 */
[----:B------:R-:W-:Y:S02]  /*07c0*/  SEL R5, R5, RZ, !P0 ;  /* 0x000000ff05057207 */ /* 0x000fe40004000000 */
[----:B------:R-:W-:Y:S02]  /*07d0*/  SEL R27, R27, RZ, !P0 ;  /* 0x000000ff1b1b7207 */ /* 0x000fe40004000000 */
[----:B------:R-:W-:-:S03]  /*07e0*/  SEL R26, R26, RZ, !P0 ;  /* 0x000000ff1a1a7207 */ /* 0x000fc60004000000 */
[----:B------:R-:W-:Y:S02]  /*07f0*/  FADD R4, R4, R27 ;  /* 0x0000001b04047221 */ /* 0x000fe40000000000 */
[----:B------:R-:W-:Y:S02]  /*0800*/  FADD R5, R5, R26 ;  /* 0x0000001a05057221 */ /* 0x000fe40000000000 */
[----:B------:R-:W1:Y:S01]  /*0810*/  LDC.64 R26, c[0x0][0x230] ;  /* 0x00008c00ff1a7b82 */ /* 0x000e620000000a00 */
[----:B------:R-:W-:Y:S02]  /*0820*/  ISETP.GE.AND P5, PT, R28, 0x100, PT ;  /* 0x000001001c00780c */ /* 0x000fe40003fa6270 */
[----:B------:R-:W-:Y:S02]  /*0830*/  SEL R6, R6, RZ, !P0 ;  /* 0x000000ff06067207 */ /* 0x000fe40004000000 */
[----:B------:R-:W-:Y:S02]  /*0840*/  SEL R25, R25, RZ, !P0 ;  /* 0x000000ff19197207 */ /* 0x000fe40004000000 */
[----:B------:R-:W-:-:S02]  /*0850*/  SEL R7, R7, RZ, !P0 ;  /* 0x000000ff07077207 */ /* 0x000fc40004000000 */
[----:B------:R-:W-:Y:S01]  /*0860*/  SEL R2, R2, RZ, !P0 ;  /* 0x000000ff02027207 */ /* 0x000fe20004000000 */
[----:B------:R-:W-:-:S04]  /*0870*/  FADD R6, R6, R25 ;  /* 0x0000001906067221 */ /* 0x000fc80000000000 */
[----:B------:R-:W-:Y:S01]  /*0880*/  FADD R2, R7, R2 ;  /* 0x0000000207027221 */ /* 0x000fe20000000000 */
[----:B------:R-:W-:Y:S02]  /*0890*/  SEL R9, R9, RZ, P2 ;  /* 0x000000ff09097207 */ /* 0x000fe40001000000 */
[----:B------:R-:W-:Y:S02]  /*08a0*/  SEL R10, R10, RZ, P2 ;  /* 0x000000ff0a0a7207 */ /* 0x000fe40001000000 */
[----:B------:R-:W-:Y:S01]  /*08b0*/  SEL R11, R11, RZ, P2 ;  /* 0x000000ff0b0b7207 */ /* 0x000fe20001000000 */
[----:B-1----:R-:W-:Y:S01]  /*08c0*/  IMAD.WIDE R26, R0, 0x4, R26 ;  /* 0x00000004001a7825 */ /* 0x002fe200078e021a */
[----:B------:R-:W-:Y:S02]  /*08d0*/  @!P3 SEL R9, R3, R22, !P1 ;  /* 0x000000160309b207 */ /* 0x000fe40004800000 */
[----:B------:R-:W-:Y:S02]  /*08e0*/  @!P3 SEL R10, R20, R23, !P1 ;  /* 0x00000017140ab207 */ /* 0x000fe40004800000 */
[----:B------:R-:W-:-:S05]  /*08f0*/  @!P3 SEL R11, R21, R24, !P1 ;  /* 0x00000018150bb207 */ /* 0x000fca0004800000 */
[----:B------:R-:W-:Y:S01]  /*0900*/  STG.E.128 desc[UR4][R26.64], R8 ;  /* 0x000000081a007986 */ /* 0x000fe2000c101d04 */
[----:B---3--:R-:W-:Y:S02]  /*0910*/  SEL R0, R13, RZ, !P6 ;  /* 0x000000ff0d007207 */ /* 0x008fe40007000000 */
[----:B------:R-:W-:Y:S02]  /*0920*/  SEL R7, R12, RZ, !P6 ;  /* 0x000000ff0c077207 */ /* 0x000fe40007000000 */
[----:B------:R-:W-:Y:S02]  /*0930*/  SEL R13, R14, RZ, !P6 ;  /* 0x000000ff0e0d7207 */ /* 0x000fe40007000000 */
[----:B------:R-:W-:Y:S02]  /*0940*/  SEL R15, R15, RZ, !P6 ;  /* 0x000000ff0f0f7207 */ /* 0x000fe40007000000 */
[----:B----4-:R-:W-:Y:S02]  /*0950*/  SEL R16, R16, RZ, P4 ;  /* 0x000000ff10107207 */ /* 0x010fe40002000000 */
[----:B------:R-:W-:-:S02]  /*0960*/  SEL R17, R17, RZ, P4 ;  /* 0x000000ff11117207 */ /* 0x000fc40002000000 */
[----:B------:R-:W-:Y:S02]  /*0970*/  SEL R18, R18, RZ, P4 ;  /* 0x000000ff12127207 */ /* 0x000fe40002000000 */
[----:B------:R-:W-:Y:S02]  /*0980*/  SEL R19, R19, RZ, P4 ;  /* 0x000000ff13137207 */ /* 0x000fe40002000000 */
[----:B------:R-:W-:Y:S02]  /*0990*/  @!P5 SEL R16, R4, R7, !P0 ;  /* 0x000000070410d207 */ /* 0x000fe40004000000 */
[----:B------:R-:W-:Y:S02]  /*09a0*/  @!P5 SEL R17, R5, R0, !P0 ;  /* 0x000000000511d207 */ /* 0x000fe40004000000 */
[----:B------:R-:W-:Y:S02]  /*09b0*/  @!P5 SEL R18, R6, R13, !P0 ;  /* 0x0000000d0612d207 */ /* 0x000fe40004000000 */
[----:B------:R-:W-:-:S05]  /*09c0*/  @!P5 SEL R19, R2, R15, !P0 ;  /* 0x0000000f0213d207 */ /* 0x000fca0004000000 */
[----:B------:R-:W-:Y:S01]  /*09d0*/  STG.E.128 desc[UR4][R26.64+0x800], R16 ;  /* 0x000800101a007986 */ /* 0x000fe2000c101d04 */
[----:B------:R-:W-:Y:S05]  /*09e0*/  EXIT ;  /* 0x000000000000794d */ /* 0x000fea0003800000 */
.L_x_0:
[----:B------:R-:W-:-:S00]  /*09f0*/  BRA `(.L_x_0) ;  /* 0xfffffffc00fc7947 */ /* 0x000fc0000383ffff */
[----:B------:R-:W-:-:S00]  /*0a00*/  NOP ;  /* 0x0000000000007918 */ /* 0x000fc00000000000 */
[----:B------:R-:W-:-:S00]  /*0a10*/  NOP ;  /* 0x0000000000007918 */ /* 0x000fc00000000000 */
[----:B------:R-:W-:-:S00]  /*0a20*/  NOP ;  /* 0x0000000000007918 */ /* 0x000fc00000000000 */
[----:B------:R-:W-:-:S00]  /*0a30*/  NOP ;  /* 0x0000000000007918 */ /* 0x000fc00000000000 */
[----:B------:R-:W-:-:S00]  /*0a40*/  NOP ;  /* 0x0000000000007918 */ /* 0x000fc00000000000 */
[----:B------:R-:W-:-:S00]  /*0a50*/  NOP ;  /* 0x0000000000007918 */ /* 0x000fc00000000000 */
[----:B------:R-:W-:-:S00]  /*0a60*/  NOP ;  /* 0x0000000000007918 */ /* 0x000fc00000000000 */
[----:B------:R-:W-:-:S00]  /*0a70*/  NOP ;  /* 0x0000000000007918 */ /* 0x000fc00000000000 */
.L_x_1:


//--------------------- .nv.constant0.triton_poi_fused_cat_19 --------------------------
	.section	.nv.constant0.triton_poi_fused_cat_19,"a",@progbits
	.sectionflags	@""
	.align	4
.nv.constant0.triton_poi_fused_cat_19:
	.zero		572
